//
// Generated by NVIDIA NVVM Compiler
//
// Compiler Build ID: CL-36424714
// Cuda compilation tools, release 13.0, V13.0.88
// Based on NVVM 20.0.0
//

.version 9.0
.target sm_100
.address_size 64

	// .globl	_Z25transformPointCloudKernelPfPKfS1_Pj

.visible .entry _Z25transformPointCloudKernelPfPKfS1_Pj(
	.param .u64 .ptr .align 1 _Z25transformPointCloudKernelPfPKfS1_Pj_param_0,
	.param .u64 .ptr .align 1 _Z25transformPointCloudKernelPfPKfS1_Pj_param_1,
	.param .u64 .ptr .align 1 _Z25transformPointCloudKernelPfPKfS1_Pj_param_2,
	.param .u64 .ptr .align 1 _Z25transformPointCloudKernelPfPKfS1_Pj_param_3
)
{
	.reg .pred 	%p<2>;
	.reg .b32 	%r<7>;
	.reg .b32 	%f<28>;
	.reg .b64 	%rd<12>;

	ld.param.u64 	%rd1, [_Z25transformPointCloudKernelPfPKfS1_Pj_param_0];
	ld.param.u64 	%rd2, [_Z25transformPointCloudKernelPfPKfS1_Pj_param_1];
	ld.param.u64 	%rd3, [_Z25transformPointCloudKernelPfPKfS1_Pj_param_2];
	ld.param.u64 	%rd4, [_Z25transformPointCloudKernelPfPKfS1_Pj_param_3];
	cvta.to.global.u64 	%rd5, %rd4;
	mov.u32 	%r2, %ctaid.x;
	mov.u32 	%r3, %ntid.x;
	mov.u32 	%r4, %tid.x;
	mad.lo.s32 	%r1, %r2, %r3, %r4;
	ld.global.u32 	%r5, [%rd5];
	setp.ge.u32 	%p1, %r1, %r5;
	@%p1 bra 	$L__BB0_2;
	cvta.to.global.u64 	%rd6, %rd2;
	cvta.to.global.u64 	%rd7, %rd3;
	cvta.to.global.u64 	%rd8, %rd1;
	mul.lo.s32 	%r6, %r1, 3;
	mul.wide.s32 	%rd9, %r6, 4;
	add.s64 	%rd10, %rd6, %rd9;
	ld.global.f32 	%f1, [%rd10];
	ld.global.f32 	%f2, [%rd10+4];
	ld.global.f32 	%f3, [%rd10+8];
	ld.global.f32 	%f4, [%rd7];
	ld.global.f32 	%f5, [%rd7+16];
	mul.f32 	%f6, %f2, %f5;
	fma.rn.f32 	%f7, %f1, %f4, %f6;
	ld.global.f32 	%f8, [%rd7+32];
	fma.rn.f32 	%f9, %f3, %f8, %f7;
	ld.global.f32 	%f10, [%rd7+48];
	add.f32 	%f11, %f10, %f9;
	add.s64 	%rd11, %rd8, %rd9;
	st.global.f32 	[%rd11], %f11;
	ld.global.f32 	%f12, [%rd7+4];
	ld.global.f32 	%f13, [%rd7+20];
	mul.f32 	%f14, %f2, %f13;
	fma.rn.f32 	%f15, %f1, %f12, %f14;
	ld.global.f32 	%f16, [%rd7+36];
	fma.rn.f32 	%f17, %f3, %f16, %f15;
	ld.global.f32 	%f18, [%rd7+52];
	add.f32 	%f19, %f18, %f17;
	st.global.f32 	[%rd11+4], %f19;
	ld.global.f32 	%f20, [%rd7+8];
	ld.global.f32 	%f21, [%rd7+24];
	mul.f32 	%f22, %f2, %f21;
	fma.rn.f32 	%f23, %f1, %f20, %f22;
	ld.global.f32 	%f24, [%rd7+40];
	fma.rn.f32 	%f25, %f3, %f24, %f23;
	ld.global.f32 	%f26, [%rd7+56];
	add.f32 	%f27, %f26, %f25;
	st.global.f32 	[%rd11+8], %f27;
$L__BB0_2:
	ret;

}


// ===== COMPILED SASS (sm_100) =====

	.target	sm_100

	.elftype	@"ET_EXEC"


//--------------------- .note.nv.tkinfo           --------------------------
	.section	.note.nv.tkinfo,"",@"SHT_NOTE"
	.sectionflags	@"SHF_NOTE_NV_TKINFO"
	.tkinfo
        /*0018*/ 	.word	0x00000002
        /*0030*/ 	.string	""
        /*0030*/ 	.string	"ptxas"
        /*0030*/ 	.string	"Cuda compilation tools, release 13.0, V13.0.88"
        /*0030*/ 	.string	"Build cuda_13.0.r13.0/compiler.36424714_0"
        /*0030*/ 	.string	"-arch sm_100 -m 64 "



//--------------------- .note.nv.cuinfo           --------------------------
	.section	.note.nv.cuinfo,"",@"SHT_NOTE"
	.sectionflags	@"SHF_NOTE_NV_CUINFO"
        /*0018*/ 	.short	0x0002
        /*001a*/ 	.short	0x0064
        /*001c*/ 	.short	0x0082
	.zero		2


//--------------------- .nv.info                  --------------------------
	.section	.nv.info,"",@"SHT_CUDA_INFO"
	.align	4


	//----- nvinfo : EIATTR_REGCOUNT
	.align		4
        /*0000*/ 	.byte	0x04, 0x2f
        /*0002*/ 	.short	(.L_1 - .L_0)
	.align		4
.L_0:
        /*0004*/ 	.word	index@(_Z25transformPointCloudKernelPfPKfS1_Pj)
        /*0008*/ 	.word	0x00000014


	//----- nvinfo : EIATTR_FRAME_SIZE
	.align		4
.L_1:
        /*000c*/ 	.byte	0x04, 0x11
        /*000e*/ 	.short	(.L_3 - .L_2)
	.align		4
.L_2:
        /*0010*/ 	.word	index@(_Z25transformPointCloudKernelPfPKfS1_Pj)
        /*0014*/ 	.word	0x00000000


	//----- nvinfo : EIATTR_MIN_STACK_SIZE
	.align		4
.L_3:
        /*0018*/ 	.byte	0x04, 0x12
        /*001a*/ 	.short	(.L_5 - .L_4)
	.align		4
.L_4:
        /*001c*/ 	.word	index@(_Z25transformPointCloudKernelPfPKfS1_Pj)
        /*0020*/ 	.word	0x00000000
.L_5:


//--------------------- .nv.compat                --------------------------
	.section	.nv.compat,"",@"SHT_CUDA_COMPAT_INFO"
	.align	4
        /*0000*/ 	.byte	0x02, 0x09, 0x00, 0x00, 0x02, 0x02, 0x01, 0x00, 0x02, 0x05, 0x05, 0x00, 0x03, 0x07, 0x01, 0x01
        /*0010*/ 	.byte	0x02, 0x03, 0x00, 0x00, 0x02, 0x06, 0x01, 0x00, 0x04, 0x0b, 0x08, 0x00, 0x09, 0x00, 0x00, 0x00
        /*0020*/ 	.byte	0x00, 0x00, 0x00, 0x00


//--------------------- .nv.info._Z25transformPointCloudKernelPfPKfS1_Pj --------------------------
	.section	.nv.info._Z25transformPointCloudKernelPfPKfS1_Pj,"",@"SHT_CUDA_INFO"
	.sectionflags	@""
	.align	4


	//----- nvinfo : EIATTR_CUDA_API_VERSION
	.align		4
        /*0000*/ 	.byte	0x04, 0x37
        /*0002*/ 	.short	(.L_7 - .L_6)
.L_6:
        /*0004*/ 	.word	0x00000082


	//----- nvinfo : EIATTR_KPARAM_INFO
	.align		4
.L_7:
        /*0008*/ 	.byte	0x04, 0x17
        /*000a*/ 	.short	(.L_9 - .L_8)
.L_8:
        /*000c*/ 	.word	0x00000000
        /*0010*/ 	.short	0x0003
        /*0012*/ 	.short	0x0018
        /*0014*/ 	.byte	0x00, 0xf5, 0x21, 0x00


	//----- nvinfo : EIATTR_KPARAM_INFO
	.align		4
.L_9:
        /*0018*/ 	.byte	0x04, 0x17
        /*001a*/ 	.short	(.L_11 - .L_10)
.L_10:
        /*001c*/ 	.word	0x00000000
        /*0020*/ 	.short	0x0002
        /*0022*/ 	.short	0x0010
        /*0024*/ 	.byte	0x00, 0xf5, 0x21, 0x00


	//----- nvinfo : EIATTR_KPARAM_INFO
	.align		4
.L_11:
        /*0028*/ 	.byte	0x04, 0x17
        /*002a*/ 	.short	(.L_13 - .L_12)
.L_12:
        /*002c*/ 	.word	0x00000000
        /*0030*/ 	.short	0x0001
        /*0032*/ 	.short	0x0008
        /*0034*/ 	.byte	0x00, 0xf5, 0x21, 0x00


	//----- nvinfo : EIATTR_KPARAM_INFO
	.align		4
.L_13:
        /*0038*/ 	.byte	0x04, 0x17
        /*003a*/ 	.short	(.L_15 - .L_14)
.L_14:
        /*003c*/ 	.word	0x00000000
        /*0040*/ 	.short	0x0000
        /*0042*/ 	.short	0x0000
        /*0044*/ 	.byte	0x00, 0xf5, 0x21, 0x00


	//----- nvinfo : EIATTR_SPARSE_MMA_MASK
	.align		4
.L_15:
        /*0048*/ 	.byte	0x03, 0x50
        /*004a*/ 	.short	0x0000


	//----- nvinfo : EIATTR_MAXREG_COUNT
	.align		4
        /*004c*/ 	.byte	0x03, 0x1b
        /*004e*/ 	.short	0x00ff


	//----- nvinfo : EIATTR_MERCURY_ISA_VERSION
	.align		4
        /*0050*/ 	.byte	0x03, 0x5f
        /*0052*/ 	.short	0x0101


	//----- nvinfo : EIATTR_VRC_CTA_INIT_COUNT
	.align		4
        /*0054*/ 	.byte	0x02, 0x4a
	.zero		1
	.zero		1


	//----- nvinfo : EIATTR_EXIT_INSTR_OFFSETS
	.align		4
        /*0058*/ 	.byte	0x04, 0x1c
        /*005a*/ 	.short	(.L_17 - .L_16)


	//   ....[0]....
.L_16:
        /*005c*/ 	.word	0x00000090


	//   ....[1]....
        /*0060*/ 	.word	0x000002e0


	//----- nvinfo : EIATTR_CBANK_PARAM_SIZE
	.align		4
.L_17:
        /*0064*/ 	.byte	0x03, 0x19
        /*0066*/ 	.short	0x0020


	//----- nvinfo : EIATTR_PARAM_CBANK
	.align		4
        /*0068*/ 	.byte	0x04, 0x0a
        /*006a*/ 	.short	(.L_19 - .L_18)
	.align		4
.L_18:
        /*006c*/ 	.word	index@(.nv.constant0._Z25transformPointCloudKernelPfPKfS1_Pj)
        /*0070*/ 	.short	0x0380
        /*0072*/ 	.short	0x0020


	//----- nvinfo : EIATTR_SW_WAR
	.align		4
.L_19:
        /*0074*/ 	.byte	0x04, 0x36
        /*0076*/ 	.short	(.L_21 - .L_20)
.L_20:
        /*0078*/ 	.word	0x00000008
.L_21:


//--------------------- .nv.callgraph             --------------------------
	.section	.nv.callgraph,"",@"SHT_CUDA_CALLGRAPH"
	.align	4
	.sectionentsize	8
	.align		4
        /*0000*/ 	.word	0x00000000
	.align		4
        /*0004*/ 	.word	0xffffffff
	.align		4
        /*0008*/ 	.word	0x00000000
	.align		4
        /*000c*/ 	.word	0xfffffffe
	.align		4
        /*0010*/ 	.word	0x00000000
	.align		4
        /*0014*/ 	.word	0xfffffffd
	.align		4
        /*0018*/ 	.word	0x00000000
	.align		4
        /*001c*/ 	.word	0xfffffffc


//--------------------- .text._Z25transformPointCloudKernelPfPKfS1_Pj --------------------------
	.section	.text._Z25transformPointCloudKernelPfPKfS1_Pj,"ax",@progbits
	.align	128
        .global         _Z25transformPointCloudKernelPfPKfS1_Pj
        .type           _Z25transformPointCloudKernelPfPKfS1_Pj,@function
        .size           _Z25transformPointCloudKernelPfPKfS1_Pj,(.L_x_1 - _Z25transformPointCloudKernelPfPKfS1_Pj)
        .other          _Z25transformPointCloudKernelPfPKfS1_Pj,@"STO_CUDA_ENTRY STV_DEFAULT"
_Z25transformPointCloudKernelPfPKfS1_Pj:
.text._Z25transformPointCloudKernelPfPKfS1_Pj:
[----:B------:R-:W-:Y:S08]  /*0000*/  LDC R1, c[0x0][0x37c] ;  /* 0x0000df00ff017b82 */ /* 0x000ff00000000800 */
[----:B------:R-:W0:Y:S01]  /*0010*/  LDC.64 R2, c[0x0][0x398] ;  /* 0x0000e600ff027b82 */ /* 0x000e220000000a00 */
[----:B------:R-:W0:Y:S02]  /*0020*/  LDCU.64 UR4, c[0x0][0x358] ;  /* 0x00006b00ff0477ac */ /* 0x000e240008000a00 */
[----:B0-----:R-:W2:Y:S05]  /*0030*/  LDG.E R3, desc[UR4][R2.64] ;  /* 0x0000000402037981 */ /* 0x001eaa000c1e1900 */
[----:B------:R-:W0:Y:S01]  /*0040*/  S2UR UR6, SR_CTAID.X ;  /* 0x00000000000679c3 */ /* 0x000e220000002500 */
[----:B------:R-:W0:Y:S07]  /*0050*/  S2R R5, SR_TID.X ;  /* 0x0000000000057919 */ /* 0x000e2e0000002100 */
[----:B------:R-:W0:Y:S02]  /*0060*/  LDC R0, c[0x0][0x360] ;  /* 0x0000d800ff007b82 */ /* 0x000e240000000800 */
[----:B0-----:R-:W-:-:S05]  /*0070*/  IMAD R0, R0, UR6, R5 ;  /* 0x0000000600007c24 */ /* 0x001fca000f8e0205 */
[----:B--2---:R-:W-:-:S13]  /*0080*/  ISETP.GE.U32.AND P0, PT, R0, R3, PT ;  /* 0x000000030000720c */ /* 0x004fda0003f06070 */
[----:B------:R-:W-:Y:S05]  /*0090*/  @P0 EXIT ;  /* 0x000000000000094d */ /* 0x000fea0003800000 */
[----:B------:R-:W0:Y:S01]  /*00a0*/  LDC.64 R8, c[0x0][0x388] ;  /* 0x0000e200ff087b82 */ /* 0x000e220000000a00 */
[----:B------:R-:W-:-:S07]  /*00b0*/  LEA R11, R0, R0, 0x1 ;  /* 0x00000000000b7211 */ /* 0x000fce00078e08ff */
[----:B------:R-:W1:Y:S08]  /*00c0*/  LDC.64 R2, c[0x0][0x390] ;  /* 0x0000e400ff027b82 */ /* 0x000e700000000a00 */
[----:B------:R-:W2:Y:S01]  /*00d0*/  LDC.64 R4, c[0x0][0x380] ;  /* 0x0000e000ff047b82 */ /* 0x000ea20000000a00 */
[----:B0-----:R-:W-:-:S05]  /*00e0*/  IMAD.WIDE R8, R11, 0x4, R8 ;  /* 0x000000040b087825 */ /* 0x001fca00078e0208 */
[----:B------:R-:W3:Y:S04]  /*00f0*/  LDG.E R6, desc[UR4][R8.64+0x4] ;  /* 0x0000040408067981 */ /* 0x000ee8000c1e1900 */
[----:B-1----:R-:W3:Y:S04]  /*0100*/  LDG.E R15, desc[UR4][R2.64+0x10] ;  /* 0x00001004020f7981 */ /* 0x002ee8000c1e1900 */
[----:B------:R-:W4:Y:S04]  /*0110*/  LDG.E R13, desc[UR4][R2.64] ;  /* 0x00000004020d7981 */ /* 0x000f28000c1e1900 */
[----:B------:R-:W4:Y:S04]  /*0120*/  LDG.E R0, desc[UR4][R8.64] ;  /* 0x0000000408007981 */ /* 0x000f28000c1e1900 */
[----:B------:R-:W5:Y:S04]  /*0130*/  LDG.E R7, desc[UR4][R8.64+0x8] ;  /* 0x0000080408077981 */ /* 0x000f68000c1e1900 */
[----:B------:R-:W5:Y:S04]  /*0140*/  LDG.E R12, desc[UR4][R2.64+0x20] ;  /* 0x00002004020c7981 */ /* 0x000f68000c1e1900 */
[----:B------:R-:W5:Y:S01]  /*0150*/  LDG.E R17, desc[UR4][R2.64+0x30] ;  /* 0x0000300402117981 */ /* 0x000f62000c1e1900 */
[----:B--2---:R-:W-:-:S04]  /*0160*/  IMAD.WIDE R4, R11, 0x4, R4 ;  /* 0x000000040b047825 */ /* 0x004fc800078e0204 */
[----:B---3--:R-:W-:-:S04]  /*0170*/  FMUL R15, R6, R15 ;  /* 0x0000000f060f7220 */ /* 0x008fc80000400000 */
[----:B----4-:R-:W-:-:S04]  /*0180*/  FFMA R10, R0, R13, R15 ;  /* 0x0000000d000a7223 */ /* 0x010fc8000000000f */
[----:B-----5:R-:W-:-:S04]  /*0190*/  FFMA R10, R7, R12, R10 ;  /* 0x0000000c070a7223 */ /* 0x020fc8000000000a */
[----:B------:R-:W-:-:S05]  /*01a0*/  FADD R17, R10, R17 ;  /* 0x000000110a117221 */ /* 0x000fca0000000000 */
[----:B------:R-:W-:Y:S04]  /*01b0*/  STG.E desc[UR4][R4.64], R17 ;  /* 0x0000001104007986 */ /* 0x000fe8000c101904 */
[----:B------:R-:W2:Y:S04]  /*01c0*/  LDG.E R11, desc[UR4][R2.64+0x14] ;  /* 0x00001404020b7981 */ /* 0x000ea8000c1e1900 */
[----:B------:R-:W3:Y:S04]  /*01d0*/  LDG.E R9, desc[UR4][R2.64+0x4] ;  /* 0x0000040402097981 */ /* 0x000ee8000c1e1900 */
[----:B------:R-:W4:Y:S04]  /*01e0*/  LDG.E R10, desc[UR4][R2.64+0x24] ;  /* 0x00002404020a7981 */ /* 0x000f28000c1e1900 */
[----:B------:R-:W5:Y:S01]  /*01f0*/  LDG.E R13, desc[UR4][R2.64+0x34] ;  /* 0x00003404020d7981 */ /* 0x000f62000c1e1900 */
[----:B--2---:R-:W-:-:S04]  /*0200*/  FMUL R11, R6, R11 ;  /* 0x0000000b060b7220 */ /* 0x004fc80000400000 */
[----:B---3--:R-:W-:-:S04]  /*0210*/  FFMA R8, R0, R9, R11 ;  /* 0x0000000900087223 */ /* 0x008fc8000000000b */
[----:B----4-:R-:W-:-:S04]  /*0220*/  FFMA R8, R7, R10, R8 ;  /* 0x0000000a07087223 */ /* 0x010fc80000000008 */
[----:B-----5:R-:W-:-:S05]  /*0230*/  FADD R13, R8, R13 ;  /* 0x0000000d080d7221 */ /* 0x020fca0000000000 */
        /* <DEDUP_REMOVED lines=9> */
[----:B------:R-:W-:Y:S01]  /*02d0*/  STG.E desc[UR4][R4.64+0x8], R15 ;  /* 0x0000080f04007986 */ /* 0x000fe2000c101904 */
[----:B------:R-:W-:Y:S05]  /*02e0*/  EXIT ;  /* 0x000000000000794d */ /* 0x000fea0003800000 */
.L_x_0:
[----:B------:R-:W-:-:S00]  /*02f0*/  BRA `(.L_x_0) ;  /* 0xfffffffc00fc7947 */ /* 0x000fc0000383ffff */
[----:B------:R-:W-:-:S00]  /*0300*/  NOP ;  /* 0x0000000000007918 */ /* 0x000fc00000000000 */
[----:B------:R-:W-:-:S00]  /*0310*/  NOP ;  /* 0x0000000000007918 */ /* 0x000fc00000000000 */
[----:B------:R-:W-:-:S00]  /*0320*/  NOP ;  /* 0x0000000000007918 */ /* 0x000fc00000000000 */
[----:B------:R-:W-:-:S00]  /*0330*/  NOP ;  /* 0x0000000000007918 */ /* 0x000fc00000000000 */
[----:B------:R-:W-:-:S00]  /*0340*/  NOP ;  /* 0x0000000000007918 */ /* 0x000fc00000000000 */
[----:B------:R-:W-:-:S00]  /*0350*/  NOP ;  /* 0x0000000000007918 */ /* 0x000fc00000000000 */
[----:B------:R-:W-:-:S00]  /*0360*/  NOP ;  /* 0x0000000000007918 */ /* 0x000fc00000000000 */
[----:B------:R-:W-:-:S00]  /*0370*/  NOP ;  /* 0x0000000000007918 */ /* 0x000fc00000000000 */
.L_x_1:


//--------------------- .nv.shared.reserved.0     --------------------------
	.section	.nv.shared.reserved.0,"aw",@nobits
	.weak		__nv_reservedSMEM_offset_0_alias
	.size		__nv_reservedSMEM_offset_0_alias, 0, 64
	.other		__nv_reservedSMEM_offset_0_alias,@"STO_CUDA_RESERVED_SHARED STV_DEFAULT"
__nv_reservedSMEM_offset_0_alias:
	.zero		0
	.zero		64


//--------------------- .nv.constant0._Z25transformPointCloudKernelPfPKfS1_Pj --------------------------
	.section	.nv.constant0._Z25transformPointCloudKernelPfPKfS1_Pj,"a",@progbits
	.sectionflags	@""
	.align	4
.nv.constant0._Z25transformPointCloudKernelPfPKfS1_Pj:
	.zero		928


//--------------------- SYMBOLS --------------------------

	.type		.nv.reservedSmem.offset0,@object
	.size		.nv.reservedSmem.offset0,0x4
